//
// Generated by NVIDIA NVVM Compiler
//
// Compiler Build ID: CL-36424714
// Cuda compilation tools, release 13.0, V13.0.88
// Based on NVVM 20.0.0
//

.version 9.0
.target sm_100
.address_size 64

	// .globl	_Z5entryPiS_ii
.const .align 8 .b8 m_Local[24];
.global .align 8 .u64 global_now;
.global .align 4 .u32 global_free_pointer;

.visible .entry _Z5entryPiS_ii(
	.param .u64 .ptr .align 1 _Z5entryPiS_ii_param_0,
	.param .u64 .ptr .align 1 _Z5entryPiS_ii_param_1,
	.param .u32 _Z5entryPiS_ii_param_2,
	.param .u32 _Z5entryPiS_ii_param_3
)
{
	.reg .pred 	%p<33>;
	.reg .b16 	%rs<6>;
	.reg .b32 	%r<72>;
	.reg .b32 	%f<31>;
	.reg .b64 	%rd<159>;

	ld.param.u64 	%rd33, [_Z5entryPiS_ii_param_0];
	ld.param.u64 	%rd32, [_Z5entryPiS_ii_param_1];
	ld.param.u32 	%r21, [_Z5entryPiS_ii_param_2];
	ld.param.u32 	%r20, [_Z5entryPiS_ii_param_3];
	cvta.to.global.u64 	%rd1, %rd33;
	mov.u32 	%r22, %ntid.x;
	mov.u32 	%r23, %ntid.y;
	mov.u32 	%r24, %ntid.z;
	mov.u32 	%r25, %ctaid.x;
	mov.u32 	%r26, %nctaid.y;
	mov.u32 	%r27, %ctaid.y;
	mov.u32 	%r28, %tid.x;
	mov.u32 	%r29, %tid.y;
	mov.u32 	%r30, %tid.z;
	mad.lo.s32 	%r31, %r25, %r26, %r27;
	mul.lo.s32 	%r32, %r22, %r23;
	mad.lo.s32 	%r33, %r28, %r23, %r29;
	mad.lo.s32 	%r34, %r32, %r31, %r33;
	mad.lo.s32 	%r1, %r34, %r24, %r30;
	setp.ge.s32 	%p2, %r1, %r21;
	@%p2 bra 	$L__BB0_40;
	setp.eq.s32 	%p3, %r20, 0;
	@%p3 bra 	$L__BB0_3;
	ld.global.u32 	%r67, [%rd1];
	bra.uni 	$L__BB0_4;
$L__BB0_3:
	mul.wide.s32 	%rd34, %r1, 4;
	add.s64 	%rd35, %rd1, %rd34;
	ld.global.u32 	%r67, [%rd35];
$L__BB0_4:
	setp.eq.s32 	%p4, %r67, -1;
	mov.b32 	%r71, 24334;
	@%p4 bra 	$L__BB0_39;
	ld.const.u64 	%rd2, [m_Local];
	mul.wide.s32 	%rd36, %r67, 16;
	add.s64 	%rd3, %rd2, %rd36;
	ld.u64 	%rd153, [%rd3+40];
	ld.u8 	%rs1, [%rd2+8];
	setp.eq.s16 	%p5, %rs1, 0;
	@%p5 bra 	$L__BB0_35;
	ld.u64 	%rd145, [%rd3+48];
$L__BB0_7:
	cvt.u32.u64 	%r6, %rd145;
	setp.lt.s32 	%p10, %r6, 1;
	mov.b64 	%rd158, 0;
	@%p10 bra 	$L__BB0_29;
	and.b32  	%r7, %r6, 3;
	setp.lt.u32 	%p11, %r6, 4;
	mov.b64 	%rd158, 0;
	@%p11 bra 	$L__BB0_23;
	and.b32  	%r44, %r6, 2147483644;
	neg.s32 	%r68, %r44;
	mov.b64 	%rd158, 0;
$L__BB0_10:
	cvt.s64.s32 	%rd44, %rd153;
	mul.lo.s64 	%rd45, %rd44, 950706376;
	mul.hi.s64 	%rd46, %rd45, -9223372032559808509;
	add.s64 	%rd47, %rd46, %rd45;
	shr.u64 	%rd48, %rd47, 63;
	shr.s64 	%rd49, %rd47, 30;
	add.s64 	%rd50, %rd49, %rd48;
	mul.lo.s64 	%rd51, %rd50, 2147483647;
	sub.s64 	%rd52, %rd45, %rd51;
	cvt.u32.u64 	%r45, %rd52;
	cvt.rn.f32.s32 	%f6, %r45;
	mul.f32 	%f7, %f6, 0f30000000;
	mul.lo.s64 	%rd53, %rd52, 950706376;
	mul.hi.s64 	%rd54, %rd53, -9223372032559808509;
	add.s64 	%rd55, %rd54, %rd53;
	shr.u64 	%rd56, %rd55, 63;
	shr.s64 	%rd57, %rd55, 30;
	add.s64 	%rd58, %rd57, %rd56;
	mul.lo.s64 	%rd59, %rd58, 2147483647;
	sub.s64 	%rd10, %rd53, %rd59;
	cvt.u32.u64 	%r46, %rd10;
	cvt.rn.f32.s32 	%f8, %r46;
	mul.f32 	%f9, %f8, 0f30000000;
	mul.f32 	%f10, %f9, %f9;
	fma.rn.f32 	%f1, %f7, %f7, %f10;
	setp.gt.f32 	%p12, %f1, 0f3F800000;
	mov.b64 	%rd43, 0;
	mov.u64 	%rd148, %rd43;
	@%p12 bra 	$L__BB0_13;
	setp.lt.f32 	%p13, %f1, 0f3F800000;
	mov.b64 	%rd148, 1;
	@%p13 bra 	$L__BB0_13;
	mov.u64 	%rd148, %rd43;
$L__BB0_13:
	add.s64 	%rd12, %rd148, %rd158;
	mul.lo.s64 	%rd63, %rd10, 950706376;
	mul.hi.s64 	%rd64, %rd63, -9223372032559808509;
	add.s64 	%rd65, %rd64, %rd63;
	shr.u64 	%rd66, %rd65, 63;
	shr.s64 	%rd67, %rd65, 30;
	add.s64 	%rd68, %rd67, %rd66;
	mul.lo.s64 	%rd69, %rd68, 2147483647;
	sub.s64 	%rd70, %rd63, %rd69;
	cvt.u32.u64 	%r47, %rd70;
	cvt.rn.f32.s32 	%f11, %r47;
	mul.f32 	%f12, %f11, 0f30000000;
	mul.lo.s64 	%rd71, %rd70, 950706376;
	mul.hi.s64 	%rd72, %rd71, -9223372032559808509;
	add.s64 	%rd73, %rd72, %rd71;
	shr.u64 	%rd74, %rd73, 63;
	shr.s64 	%rd75, %rd73, 30;
	add.s64 	%rd76, %rd75, %rd74;
	mul.lo.s64 	%rd77, %rd76, 2147483647;
	sub.s64 	%rd13, %rd71, %rd77;
	cvt.u32.u64 	%r48, %rd13;
	cvt.rn.f32.s32 	%f13, %r48;
	mul.f32 	%f14, %f13, 0f30000000;
	mul.f32 	%f15, %f14, %f14;
	fma.rn.f32 	%f2, %f12, %f12, %f15;
	setp.gt.f32 	%p14, %f2, 0f3F800000;
	mov.b64 	%rd62, 0;
	mov.u64 	%rd149, %rd62;
	@%p14 bra 	$L__BB0_16;
	setp.lt.f32 	%p15, %f2, 0f3F800000;
	mov.b64 	%rd149, 1;
	@%p15 bra 	$L__BB0_16;
	mov.u64 	%rd149, %rd62;
$L__BB0_16:
	add.s64 	%rd15, %rd149, %rd12;
	mul.lo.s64 	%rd81, %rd13, 950706376;
	mul.hi.s64 	%rd82, %rd81, -9223372032559808509;
	add.s64 	%rd83, %rd82, %rd81;
	shr.u64 	%rd84, %rd83, 63;
	shr.s64 	%rd85, %rd83, 30;
	add.s64 	%rd86, %rd85, %rd84;
	mul.lo.s64 	%rd87, %rd86, 2147483647;
	sub.s64 	%rd88, %rd81, %rd87;
	cvt.u32.u64 	%r49, %rd88;
	cvt.rn.f32.s32 	%f16, %r49;
	mul.f32 	%f17, %f16, 0f30000000;
	mul.lo.s64 	%rd89, %rd88, 950706376;
	mul.hi.s64 	%rd90, %rd89, -9223372032559808509;
	add.s64 	%rd91, %rd90, %rd89;
	shr.u64 	%rd92, %rd91, 63;
	shr.s64 	%rd93, %rd91, 30;
	add.s64 	%rd94, %rd93, %rd92;
	mul.lo.s64 	%rd95, %rd94, 2147483647;
	sub.s64 	%rd16, %rd89, %rd95;
	cvt.u32.u64 	%r50, %rd16;
	cvt.rn.f32.s32 	%f18, %r50;
	mul.f32 	%f19, %f18, 0f30000000;
	mul.f32 	%f20, %f19, %f19;
	fma.rn.f32 	%f3, %f17, %f17, %f20;
	setp.gt.f32 	%p16, %f3, 0f3F800000;
	mov.b64 	%rd80, 0;
	mov.u64 	%rd150, %rd80;
	@%p16 bra 	$L__BB0_19;
	setp.lt.f32 	%p17, %f3, 0f3F800000;
	mov.b64 	%rd150, 1;
	@%p17 bra 	$L__BB0_19;
	mov.u64 	%rd150, %rd80;
$L__BB0_19:
	add.s64 	%rd18, %rd150, %rd15;
	mul.lo.s64 	%rd99, %rd16, 950706376;
	mul.hi.s64 	%rd100, %rd99, -9223372032559808509;
	add.s64 	%rd101, %rd100, %rd99;
	shr.u64 	%rd102, %rd101, 63;
	shr.s64 	%rd103, %rd101, 30;
	add.s64 	%rd104, %rd103, %rd102;
	mul.lo.s64 	%rd105, %rd104, 2147483647;
	sub.s64 	%rd106, %rd99, %rd105;
	cvt.u32.u64 	%r51, %rd106;
	cvt.rn.f32.s32 	%f21, %r51;
	mul.f32 	%f22, %f21, 0f30000000;
	mul.lo.s64 	%rd107, %rd106, 950706376;
	mul.hi.s64 	%rd108, %rd107, -9223372032559808509;
	add.s64 	%rd109, %rd108, %rd107;
	shr.u64 	%rd110, %rd109, 63;
	shr.s64 	%rd111, %rd109, 30;
	add.s64 	%rd112, %rd111, %rd110;
	mul.lo.s64 	%rd113, %rd112, 2147483647;
	sub.s64 	%rd153, %rd107, %rd113;
	cvt.u32.u64 	%r52, %rd153;
	cvt.rn.f32.s32 	%f23, %r52;
	mul.f32 	%f24, %f23, 0f30000000;
	mul.f32 	%f25, %f24, %f24;
	fma.rn.f32 	%f4, %f22, %f22, %f25;
	setp.gt.f32 	%p18, %f4, 0f3F800000;
	mov.b64 	%rd98, 0;
	mov.u64 	%rd151, %rd98;
	@%p18 bra 	$L__BB0_22;
	setp.lt.f32 	%p19, %f4, 0f3F800000;
	mov.b64 	%rd151, 1;
	@%p19 bra 	$L__BB0_22;
	mov.u64 	%rd151, %rd98;
$L__BB0_22:
	add.s64 	%rd158, %rd151, %rd18;
	add.s32 	%r68, %r68, 4;
	setp.ne.s32 	%p20, %r68, 0;
	@%p20 bra 	$L__BB0_10;
$L__BB0_23:
	setp.eq.s32 	%p21, %r7, 0;
	@%p21 bra 	$L__BB0_29;
	neg.s32 	%r69, %r7;
$L__BB0_25:
	.pragma "nounroll";
	cvt.s64.s32 	%rd117, %rd153;
	mul.lo.s64 	%rd118, %rd117, 950706376;
	mul.hi.s64 	%rd119, %rd118, -9223372032559808509;
	add.s64 	%rd120, %rd119, %rd118;
	shr.u64 	%rd121, %rd120, 63;
	shr.s64 	%rd122, %rd120, 30;
	add.s64 	%rd123, %rd122, %rd121;
	mul.lo.s64 	%rd124, %rd123, 2147483647;
	sub.s64 	%rd125, %rd118, %rd124;
	cvt.u32.u64 	%r53, %rd125;
	cvt.rn.f32.s32 	%f26, %r53;
	mul.f32 	%f27, %f26, 0f30000000;
	mul.lo.s64 	%rd126, %rd125, 950706376;
	mul.hi.s64 	%rd127, %rd126, -9223372032559808509;
	add.s64 	%rd128, %rd127, %rd126;
	shr.u64 	%rd129, %rd128, 63;
	shr.s64 	%rd130, %rd128, 30;
	add.s64 	%rd131, %rd130, %rd129;
	mul.lo.s64 	%rd132, %rd131, 2147483647;
	sub.s64 	%rd153, %rd126, %rd132;
	cvt.u32.u64 	%r54, %rd153;
	cvt.rn.f32.s32 	%f28, %r54;
	mul.f32 	%f29, %f28, 0f30000000;
	mul.f32 	%f30, %f29, %f29;
	fma.rn.f32 	%f5, %f27, %f27, %f30;
	setp.gt.f32 	%p22, %f5, 0f3F800000;
	mov.b64 	%rd116, 0;
	mov.u64 	%rd157, %rd116;
	@%p22 bra 	$L__BB0_28;
	setp.lt.f32 	%p23, %f5, 0f3F800000;
	mov.b64 	%rd157, 1;
	@%p23 bra 	$L__BB0_28;
	mov.u64 	%rd157, %rd116;
$L__BB0_28:
	add.s64 	%rd158, %rd157, %rd158;
	add.s32 	%r69, %r69, 1;
	setp.ne.s32 	%p24, %r69, 0;
	@%p24 bra 	$L__BB0_25;
$L__BB0_29:
	ld.u32 	%r14, [%rd3+32];
	ld.u32 	%r15, [%rd3+56];
	setp.eq.s32 	%p25, %r14, -1;
	@%p25 bra 	$L__BB0_39;
	mul.wide.s32 	%rd135, %r14, 16;
	add.s64 	%rd31, %rd2, %rd135;
	ld.u32 	%r56, [%rd31+12];
	setp.gt.s32 	%p26, %r15, -1;
	setp.lt.s32 	%p27, %r15, %r56;
	and.pred  	%p28, %p26, %p27;
	@%p28 bra 	$L__BB0_38;
	ld.const.u32 	%r60, [m_Local+8];
	atom.global.add.u32 	%r17, [global_free_pointer], 3;
	add.s32 	%r61, %r17, 4;
	setp.ge.s32 	%p29, %r61, %r60;
	setp.eq.s32 	%p30, %r17, -1;
	or.pred  	%p1, %p30, %p29;
	mov.b32 	%r70, -1;
	@%p1 bra 	$L__BB0_33;
	mul.wide.s32 	%rd138, %r17, 16;
	add.s64 	%rd139, %rd2, %rd138;
	mov.b16 	%rs4, 0;
	st.u8 	[%rd139], %rs4;
	st.u8 	[%rd139+1], %rs4;
	mov.b32 	%r62, 3875;
	st.u32 	[%rd139+4], %r62;
	mov.b16 	%rs5, 1;
	st.u8 	[%rd139+3], %rs5;
	mov.b32 	%r63, 48;
	st.u32 	[%rd139+8], %r63;
	mov.b32 	%r64, -1;
	st.u32 	[%rd139+16], %r64;
	mov.b32 	%r65, 0;
	st.u32 	[%rd139+32], %r65;
	st.u32 	[%rd139+36], %r65;
	st.u32 	[%rd139+40], %r65;
	mov.u32 	%r70, %r17;
$L__BB0_33:
	setp.eq.s32 	%p31, %r70, -1;
	or.pred  	%p32, %p1, %p31;
	mov.b32 	%r71, 0;
	@%p32 bra 	$L__BB0_39;
	mul.wide.s32 	%rd140, %r70, 16;
	add.s64 	%rd141, %rd2, %rd140;
	st.u32 	[%rd141+40], %r56;
	st.u32 	[%rd141+36], %r15;
	st.u32 	[%rd141+32], %r14;
	mov.u32 	%r71, %r70;
	bra.uni 	$L__BB0_39;
$L__BB0_35:
	ld.u64 	%rd145, [%rd3+48];
	setp.lt.s64 	%p6, %rd145, 2147483648;
	@%p6 bra 	$L__BB0_7;
	ld.const.u32 	%r37, [m_Local+8];
	atom.global.add.u32 	%r5, [global_free_pointer], 2;
	add.s32 	%r38, %r5, 3;
	setp.ge.s32 	%p7, %r38, %r37;
	setp.eq.s32 	%p8, %r5, -1;
	or.pred  	%p9, %p8, %p7;
	mov.b32 	%r71, 24212;
	@%p9 bra 	$L__BB0_39;
	mul.wide.s32 	%rd37, %r5, 16;
	add.s64 	%rd38, %rd2, %rd37;
	mov.b16 	%rs2, 0;
	st.u8 	[%rd38], %rs2;
	st.u8 	[%rd38+1], %rs2;
	mov.b32 	%r39, 20257;
	st.u32 	[%rd38+4], %r39;
	mov.b16 	%rs3, 1;
	st.u8 	[%rd38+3], %rs3;
	mov.b32 	%r40, 32;
	st.u32 	[%rd38+8], %r40;
	mov.b32 	%r41, -1;
	st.u32 	[%rd38+16], %r41;
	st.u32 	[%rd38+32], %r5;
	ld.u32 	%r42, [%rd2];
	st.u32 	[%rd38+36], %r42;
	ld.u32 	%r43, [%rd2+4];
	st.u32 	[%rd38+40], %r43;
	mov.u32 	%r71, %r5;
	bra.uni 	$L__BB0_39;
$L__BB0_38:
	shl.b32 	%r58, %r15, 3;
	cvt.u64.u32 	%rd136, %r58;
	add.s64 	%rd137, %rd31, %rd136;
	st.u64 	[%rd137+32], %rd158;
	mov.b32 	%r71, 0;
$L__BB0_39:
	cvta.to.global.u64 	%rd142, %rd32;
	mul.wide.s32 	%rd143, %r1, 4;
	add.s64 	%rd144, %rd142, %rd143;
	st.global.u32 	[%rd144], %r71;
$L__BB0_40:
	ret;

}


// ===== COMPILED SASS (sm_100) =====

	.target	sm_100

	.elftype	@"ET_EXEC"


//--------------------- .note.nv.tkinfo           --------------------------
	.section	.note.nv.tkinfo,"",@"SHT_NOTE"
	.sectionflags	@"SHF_NOTE_NV_TKINFO"
	.tkinfo
        /*0018*/ 	.word	0x00000002
        /*0030*/ 	.string	""
        /*0030*/ 	.string	"ptxas"
        /*0030*/ 	.string	"Cuda compilation tools, release 13.0, V13.0.88"
        /*0030*/ 	.string	"Build cuda_13.0.r13.0/compiler.36424714_0"
        /*0030*/ 	.string	"-arch sm_100 -m 64 "



//--------------------- .note.nv.cuinfo           --------------------------
	.section	.note.nv.cuinfo,"",@"SHT_NOTE"
	.sectionflags	@"SHF_NOTE_NV_CUINFO"
        /*0018*/ 	.short	0x0002
        /*001a*/ 	.short	0x0064
        /*001c*/ 	.short	0x0082
	.zero		2


//--------------------- .nv.info                  --------------------------
	.section	.nv.info,"",@"SHT_CUDA_INFO"
	.align	4


	//----- nvinfo : EIATTR_REGCOUNT
	.align		4
        /*0000*/ 	.byte	0x04, 0x2f
        /*0002*/ 	.short	(.L_4 - .L_3)
	.align		4
.L_3:
        /*0004*/ 	.word	index@(_Z5entryPiS_ii)
        /*0008*/ 	.word	0x0000001e


	//----- nvinfo : EIATTR_FRAME_SIZE
	.align		4
.L_4:
        /*000c*/ 	.byte	0x04, 0x11
        /*000e*/ 	.short	(.L_6 - .L_5)
	.align		4
.L_5:
        /*0010*/ 	.word	index@(_Z5entryPiS_ii)
        /*0014*/ 	.word	0x00000000


	//----- nvinfo : EIATTR_MIN_STACK_SIZE
	.align		4
.L_6:
        /*0018*/ 	.byte	0x04, 0x12
        /*001a*/ 	.short	(.L_8 - .L_7)
	.align		4
.L_7:
        /*001c*/ 	.word	index@(_Z5entryPiS_ii)
        /*0020*/ 	.word	0x00000000
.L_8:


//--------------------- .nv.compat                --------------------------
	.section	.nv.compat,"",@"SHT_CUDA_COMPAT_INFO"
	.align	4
        /*0000*/ 	.byte	0x02, 0x09, 0x00, 0x00, 0x02, 0x02, 0x01, 0x00, 0x02, 0x05, 0x05, 0x00, 0x03, 0x07, 0x01, 0x01
        /*0010*/ 	.byte	0x02, 0x03, 0x00, 0x00, 0x02, 0x06, 0x01, 0x00, 0x04, 0x0b, 0x08, 0x00, 0x01, 0x00, 0x00, 0x00
        /*0020*/ 	.byte	0x00, 0x00, 0x00, 0x00


//--------------------- .nv.info._Z5entryPiS_ii   --------------------------
	.section	.nv.info._Z5entryPiS_ii,"",@"SHT_CUDA_INFO"
	.sectionflags	@""
	.align	4


	//----- nvinfo : EIATTR_CUDA_API_VERSION
	.align		4
        /*0000*/ 	.byte	0x04, 0x37
        /*0002*/ 	.short	(.L_10 - .L_9)
.L_9:
        /*0004*/ 	.word	0x00000082


	//----- nvinfo : EIATTR_KPARAM_INFO
	.align		4
.L_10:
        /*0008*/ 	.byte	0x04, 0x17
        /*000a*/ 	.short	(.L_12 - .L_11)
.L_11:
        /*000c*/ 	.word	0x00000000
        /*0010*/ 	.short	0x0003
        /*0012*/ 	.short	0x0014
        /*0014*/ 	.byte	0x00, 0xf0, 0x11, 0x00


	//----- nvinfo : EIATTR_KPARAM_INFO
	.align		4
.L_12:
        /*0018*/ 	.byte	0x04, 0x17
        /*001a*/ 	.short	(.L_14 - .L_13)
.L_13:
        /*001c*/ 	.word	0x00000000
        /*0020*/ 	.short	0x0002
        /*0022*/ 	.short	0x0010
        /*0024*/ 	.byte	0x00, 0xf0, 0x11, 0x00


	//----- nvinfo : EIATTR_KPARAM_INFO
	.align		4
.L_14:
        /*0028*/ 	.byte	0x04, 0x17
        /*002a*/ 	.short	(.L_16 - .L_15)
.L_15:
        /*002c*/ 	.word	0x00000000
        /*0030*/ 	.short	0x0001
        /*0032*/ 	.short	0x0008
        /*0034*/ 	.byte	0x00, 0xf5, 0x21, 0x00


	//----- nvinfo : EIATTR_KPARAM_INFO
	.align		4
.L_16:
        /*0038*/ 	.byte	0x04, 0x17
        /*003a*/ 	.short	(.L_18 - .L_17)
.L_17:
        /*003c*/ 	.word	0x00000000
        /*0040*/ 	.short	0x0000
        /*0042*/ 	.short	0x0000
        /*0044*/ 	.byte	0x00, 0xf5, 0x21, 0x00


	//----- nvinfo : EIATTR_SPARSE_MMA_MASK
	.align		4
.L_18:
        /*0048*/ 	.byte	0x03, 0x50
        /*004a*/ 	.short	0x0000


	//----- nvinfo : EIATTR_MAXREG_COUNT
	.align		4
        /*004c*/ 	.byte	0x03, 0x1b
        /*004e*/ 	.short	0x00ff


	//----- nvinfo : EIATTR_MERCURY_ISA_VERSION
	.align		4
        /*0050*/ 	.byte	0x03, 0x5f
        /*0052*/ 	.short	0x0101


	//----- nvinfo : EIATTR_INT_WARP_WIDE_INSTR_OFFSETS
	.align		4
        /*0054*/ 	.byte	0x04, 0x31
        /*0056*/ 	.short	(.L_20 - .L_19)


	//   ....[0]....
.L_19:
        /*0058*/ 	.word	0x000002d0


	//   ....[1]....
        /*005c*/ 	.word	0x00000380


	//   ....[2]....
        /*0060*/ 	.word	0x00001a80


	//   ....[3]....
        /*0064*/ 	.word	0x00001b50


	//----- nvinfo : EIATTR_VRC_CTA_INIT_COUNT
	.align		4
.L_20:
        /*0068*/ 	.byte	0x02, 0x4a
	.zero		1
	.zero		1


	//----- nvinfo : EIATTR_EXIT_INSTR_OFFSETS
	.align		4
        /*006c*/ 	.byte	0x04, 0x1c
        /*006e*/ 	.short	(.L_22 - .L_21)


	//   ....[0]....
.L_21:
        /*0070*/ 	.word	0x00000110


	//   ....[1]....
        /*0074*/ 	.word	0x00001dd0


	//----- nvinfo : EIATTR_CRS_STACK_SIZE
	.align		4
.L_22:
        /*0078*/ 	.byte	0x04, 0x1e
        /*007a*/ 	.short	(.L_24 - .L_23)
.L_23:
        /*007c*/ 	.word	0x00000000


	//----- nvinfo : EIATTR_CBANK_PARAM_SIZE
	.align		4
.L_24:
        /*0080*/ 	.byte	0x03, 0x19
        /*0082*/ 	.short	0x0018


	//----- nvinfo : EIATTR_PARAM_CBANK
	.align		4
        /*0084*/ 	.byte	0x04, 0x0a
        /*0086*/ 	.short	(.L_26 - .L_25)
	.align		4
.L_25:
        /*0088*/ 	.word	index@(.nv.constant0._Z5entryPiS_ii)
        /*008c*/ 	.short	0x0380
        /*008e*/ 	.short	0x0018


	//----- nvinfo : EIATTR_SW_WAR
	.align		4
.L_26:
        /*0090*/ 	.byte	0x04, 0x36
        /*0092*/ 	.short	(.L_28 - .L_27)
.L_27:
        /*0094*/ 	.word	0x00000008
.L_28:


//--------------------- .nv.callgraph             --------------------------
	.section	.nv.callgraph,"",@"SHT_CUDA_CALLGRAPH"
	.align	4
	.sectionentsize	8
	.align		4
        /*0000*/ 	.word	0x00000000
	.align		4
        /*0004*/ 	.word	0xffffffff
	.align		4
        /*0008*/ 	.word	0x00000000
	.align		4
        /*000c*/ 	.word	0xfffffffe
	.align		4
        /*0010*/ 	.word	0x00000000
	.align		4
        /*0014*/ 	.word	0xfffffffd
	.align		4
        /*0018*/ 	.word	0x00000000
	.align		4
        /*001c*/ 	.word	0xfffffffc


//--------------------- .nv.constant3             --------------------------
	.section	.nv.constant3,"a",@progbits
	.align	8
.nv.constant3:
	.type		m_Local,@object
	.size		m_Local,(.L_0 - m_Local)
m_Local:
	.zero		24
.L_0:


//--------------------- .nv.constant4             --------------------------
	.section	.nv.constant4,"a",@progbits
	.align	8
	.align		8
.nv.constant4:
        /*0000*/ 	.dword	global_now
	.align		8
        /*0008*/ 	.dword	global_free_pointer


//--------------------- .text._Z5entryPiS_ii      --------------------------
	.section	.text._Z5entryPiS_ii,"ax",@progbits
	.align	128
        .global         _Z5entryPiS_ii
        .type           _Z5entryPiS_ii,@function
        .size           _Z5entryPiS_ii,(.L_x_24 - _Z5entryPiS_ii)
        .other          _Z5entryPiS_ii,@"STO_CUDA_ENTRY STV_DEFAULT"
_Z5entryPiS_ii:
.text._Z5entryPiS_ii:
[----:B------:R-:W-:Y:S01]  /*0000*/  LDC R1, c[0x0][0x37c] ;  /* 0x0000df00ff017b82 */ /* 0x000fe20000000800 */
[----:B------:R-:W0:Y:S01]  /*0010*/  S2R R3, SR_TID.X ;  /* 0x0000000000037919 */ /* 0x000e220000002100 */
[----:B------:R-:W1:Y:S06]  /*0020*/  LDCU UR4, c[0x0][0x360] ;  /* 0x00006c00ff0477ac */ /* 0x000e6c0008000800 */
[----:B------:R-:W2:Y:S01]  /*0030*/  S2UR UR7, SR_CTAID.X ;  /* 0x00000000000779c3 */ /* 0x000ea20000002500 */
[----:B------:R-:W0:Y:S01]  /*0040*/  S2R R2, SR_TID.Y ;  /* 0x0000000000027919 */ /* 0x000e220000002200 */
[----:B------:R-:W1:Y:S01]  /*0050*/  LDCU UR5, c[0x0][0x364] ;  /* 0x00006c80ff0577ac */ /* 0x000e620008000800 */
[----:B------:R-:W2:Y:S01]  /*0060*/  S2R R5, SR_CTAID.Y ;  /* 0x0000000000057919 */ /* 0x000ea20000002600 */
[----:B------:R-:W3:Y:S04]  /*0070*/  LDCU UR6, c[0x0][0x368] ;  /* 0x00006d00ff0677ac */ /* 0x000ee80008000800 */
[----:B------:R-:W2:Y:S01]  /*0080*/  LDC R0, c[0x0][0x374] ;  /* 0x0000dd00ff007b82 */ /* 0x000ea20000000800 */
[----:B------:R-:W3:Y:S01]  /*0090*/  S2R R7, SR_TID.Z ;  /* 0x0000000000077919 */ /* 0x000ee20000002300 */
[----:B------:R-:W4:Y:S01]  /*00a0*/  LDCU UR8, c[0x0][0x390] ;  /* 0x00007200ff0877ac */ /* 0x000f220008000800 */
[----:B-1----:R-:W-:-:S02]  /*00b0*/  UIMAD UR4, UR4, UR5, URZ ;  /* 0x00000005040472a4 */ /* 0x002fc4000f8e02ff */
[----:B0-----:R-:W-:Y:S02]  /*00c0*/  IMAD R3, R3, UR5, R2 ;  /* 0x0000000503037c24 */ /* 0x001fe4000f8e0202 */
[----:B--2---:R-:W-:-:S04]  /*00d0*/  IMAD R0, R0, UR7, R5 ;  /* 0x0000000700007c24 */ /* 0x004fc8000f8e0205 */
[----:B------:R-:W-:-:S04]  /*00e0*/  IMAD R0, R0, UR4, R3 ;  /* 0x0000000400007c24 */ /* 0x000fc8000f8e0203 */
[----:B---3--:R-:W-:-:S05]  /*00f0*/  IMAD R0, R0, UR6, R7 ;  /* 0x0000000600007c24 */ /* 0x008fca000f8e0207 */
[----:B----4-:R-:W-:-:S13]  /*0100*/  ISETP.GE.AND P0, PT, R0, UR8, PT ;  /* 0x0000000800007c0c */ /* 0x010fda000bf06270 */
[----:B------:R-:W-:Y:S05]  /*0110*/  @P0 EXIT ;  /* 0x000000000000094d */ /* 0x000fea0003800000 */
[----:B------:R-:W0:Y:S02]  /*0120*/  LDCU UR4, c[0x0][0x394] ;  /* 0x00007280ff0477ac */ /* 0x000e240008000800 */
[----:B0-----:R-:W-:Y:S01]  /*0130*/  ISETP.NE.AND P0, PT, RZ, UR4, PT ;  /* 0x00000004ff007c0c */ /* 0x001fe2000bf05270 */
[----:B------:R-:W0:-:S12]  /*0140*/  LDCU.64 UR4, c[0x0][0x358] ;  /* 0x00006b00ff0477ac */ /* 0x000e180008000a00 */
[----:B------:R-:W0:Y:S08]  /*0150*/  @P0 LDC.64 R4, c[0x0][0x380] ;  /* 0x0000e000ff040b82 */ /* 0x000e300000000a00 */
[----:B------:R-:W1:Y:S01]  /*0160*/  @!P0 LDC.64 R6, c[0x0][0x380] ;  /* 0x0000e000ff068b82 */ /* 0x000e620000000a00 */
[----:B0-----:R-:W2:Y:S01]  /*0170*/  @P0 LDG.E R3, desc[UR4][R4.64] ;  /* 0x0000000404030981 */ /* 0x001ea2000c1e1900 */
[----:B-1----:R-:W-:-:S05]  /*0180*/  @!P0 IMAD.WIDE R6, R0, 0x4, R6 ;  /* 0x0000000400068825 */ /* 0x002fca00078e0206 */
[----:B------:R-:W2:Y:S01]  /*0190*/  @!P0 LDG.E R3, desc[UR4][R6.64] ;  /* 0x0000000406038981 */ /* 0x000ea2000c1e1900 */
[----:B------:R-:W-:Y:S01]  /*01a0*/  BSSY.RECONVERGENT B0, `(.L_x_0) ;  /* 0x00001be000007945 */ /* 0x000fe20003800200 */
[----:B------:R-:W-:Y:S01]  /*01b0*/  IMAD.MOV.U32 R2, RZ, RZ, 0x5f0e ;  /* 0x00005f0eff027424 */ /* 0x000fe200078e00ff */
[----:B--2---:R-:W-:-:S13]  /*01c0*/  ISETP.NE.AND P0, PT, R3, -0x1, PT ;  /* 0xffffffff0300780c */ /* 0x004fda0003f05270 */
[----:B------:R-:W-:Y:S05]  /*01d0*/  @!P0 BRA `(.L_x_1) ;  /* 0x0000001800e88947 */ /* 0x000fea0003800000 */
[----:B------:R-:W0:Y:S08]  /*01e0*/  LDC.64 R4, c[0x3][RZ] ;  /* 0x00c00000ff047b82 */ /* 0x000e300000000a00 */
[----:B------:R-:W1:Y:S01]  /*01f0*/  LDC.64 R8, c[0x3][RZ] ;  /* 0x00c00000ff087b82 */ /* 0x000e620000000a00 */
[----:B0-----:R-:W2:Y:S02]  /*0200*/  LD.E.U8 R6, desc[UR4][R4.64+0x8] ;  /* 0x0000080404067980 */ /* 0x001ea4000c101100 */
[----:B--2---:R-:W-:Y:S01]  /*0210*/  ISETP.NE.AND P0, PT, R6, RZ, PT ;  /* 0x000000ff0600720c */ /* 0x004fe20003f05270 */
[----:B-1----:R-:W-:-:S05]  /*0220*/  IMAD.WIDE R6, R3, 0x10, R8 ;  /* 0x0000001003067825 */ /* 0x002fca00078e0208 */
[----:B------:R0:W5:Y:S07]  /*0230*/  LD.E R20, desc[UR4][R6.64+0x28] ;  /* 0x0000280406147980 */ /* 0x00016e000c101900 */
[----:B------:R0:W5:Y:S01]  /*0240*/  @P0 LD.E R10, desc[UR4][R6.64+0x30] ;  /* 0x00003004060a0980 */ /* 0x000162000c101900 */
[----:B------:R-:W-:Y:S04]  /*0250*/  BSSY.RELIABLE B1, `(.L_x_2) ;  /* 0x000002c000017945 */ /* 0x000fe80003800100 */
[----:B------:R-:W-:Y:S05]  /*0260*/  @P0 BRA `(.L_x_3) ;  /* 0x0000000000a80947 */ /* 0x000fea0003800000 */
[----:B-----5:R-:W2:Y:S02]  /*0270*/  LD.E.64 R10, desc[UR4][R6.64+0x30] ;  /* 0x00003004060a7980 */ /* 0x020ea4000c101b00 */
[----:B--2---:R-:W-:-:S04]  /*0280*/  ISETP.GE.U32.AND P0, PT, R10, -0x80000000, PT ;  /* 0x800000000a00780c */ /* 0x004fc80003f06070 */
[----:B------:R-:W-:-:S13]  /*0290*/  ISETP.GE.AND.EX P0, PT, R11, RZ, PT, P0 ;  /* 0x000000ff0b00720c */ /* 0x000fda0003f06300 */
[----:B------:R-:W-:Y:S05]  /*02a0*/  @P0 BREAK.RELIABLE B1 ;  /* 0x0000000000010942 */ /* 0x000fea0003800100 */
[----:B------:R-:W-:Y:S05]  /*02b0*/  @!P0 BRA `(.L_x_3) ;  /* 0x0000000000948947 */ /* 0x000fea0003800000 */
[----:B------:R-:W1:Y:S01]  /*02c0*/  S2R R3, SR_LANEID ;  /* 0x0000000000037919 */ /* 0x000e620000000000 */
[----:B------:R-:W-:Y:S01]  /*02d0*/  VOTEU.ANY UR6, UPT, PT ;  /* 0x0000000000067886 */ /* 0x000fe200038e0100 */
[----:B0-----:R-:W0:Y:S01]  /*02e0*/  LDC.64 R6, c[0x4][0x8] ;  /* 0x01000200ff067b82 */ /* 0x001e220000000a00 */
[----:B------:R-:W-:Y:S08]  /*02f0*/  FLO.U32 R10, UR6 ;  /* 0x00000006000a7d00 */ /* 0x000ff000080e0000 */
[----:B------:R-:W2:Y:S02]  /*0300*/  POPC R2, UR6 ;  /* 0x0000000600027d09 */ /* 0x000ea40008000000 */
[----:B--2---:R-:W-:Y:S01]  /*0310*/  IMAD.SHL.U32 R11, R2, 0x2, RZ ;  /* 0x00000002020b7824 */ /* 0x004fe200078e00ff */
[----:B-1----:R-:W-:-:S13]  /*0320*/  ISETP.EQ.U32.AND P0, PT, R10, R3, PT ;  /* 0x000000030a00720c */ /* 0x002fda0003f02070 */
[----:B0-----:R-:W2:Y:S01]  /*0330*/  @P0 ATOMG.E.ADD.STRONG.GPU PT, R7, desc[UR4][R6.64], R11 ;  /* 0x8000000b060709a8 */ /* 0x001ea200081ef104 */
[----:B------:R-:W0:Y:S02]  /*0340*/  S2R R2, SR_LTMASK ;  /* 0x0000000000027919 */ /* 0x000e240000003900 */
[----:B0-----:R-:W-:Y:S01]  /*0350*/  LOP3.LUT R12, R2, UR6, RZ, 0xc0, !PT ;  /* 0x00000006020c7c12 */ /* 0x001fe2000f8ec0ff */
[----:B------:R-:W0:Y:S05]  /*0360*/  LDCU UR6, c[0x3][0x8] ;  /* 0x00c00100ff0677ac */ /* 0x000e2a0008000800 */
[----:B------:R-:W1:Y:S01]  /*0370*/  POPC R12, R12 ;  /* 0x0000000c000c7309 */ /* 0x000e620000000000 */
[----:B--2---:R-:W1:Y:S02]  /*0380*/  SHFL.IDX PT, R3, R7, R10, 0x1f ;  /* 0x00001f0a07037589 */ /* 0x004e6400000e0000 */
[----:B-1----:R-:W-:-:S04]  /*0390*/  IMAD R3, R12, 0x2, R3 ;  /* 0x000000020c037824 */ /* 0x002fc800078e0203 */
[----:B------:R-:W-:-:S05]  /*03a0*/  VIADD R2, R3, 0x3 ;  /* 0x0000000303027836 */ /* 0x000fca0000000000 */
[----:B0-----:R-:W-:Y:S01]  /*03b0*/  ISETP.GE.AND P0, PT, R2, UR6, PT ;  /* 0x0000000602007c0c */ /* 0x001fe2000bf06270 */
[----:B------:R-:W-:-:S03]  /*03c0*/  IMAD.MOV.U32 R2, RZ, RZ, 0x5e94 ;  /* 0x00005e94ff027424 */ /* 0x000fc600078e00ff */
[----:B------:R-:W-:-:S13]  /*03d0*/  ISETP.EQ.OR P0, PT, R3, -0x1, P0 ;  /* 0xffffffff0300780c */ /* 0x000fda0000702670 */
[----:B------:R-:W-:Y:S05]  /*03e0*/  @P0 BRA `(.L_x_1) ;  /* 0x0000001800640947 */ /* 0x000fea0003800000 */
[----:B------:R-:W-:-:S04]  /*03f0*/  IMAD.WIDE R8, R3, 0x10, R8 ;  /* 0x0000001003087825 */ /* 0x000fc800078e0208 */
[----:B------:R-:W-:Y:S01]  /*0400*/  IMAD.MOV.U32 R6, RZ, RZ, 0x1 ;  /* 0x00000001ff067424 */ /* 0x000fe200078e00ff */
[----:B------:R0:W-:Y:S01]  /*0410*/  ST.E.U8 desc[UR4][R8.64], RZ ;  /* 0x000000ff08007985 */ /* 0x0001e2000c101104 */
[----:B------:R-:W-:Y:S02]  /*0420*/  IMAD.MOV.U32 R13, RZ, RZ, 0x4f21 ;  /* 0x00004f21ff0d7424 */ /* 0x000fe400078e00ff */
[----:B------:R-:W-:Y:S01]  /*0430*/  IMAD.MOV.U32 R15, RZ, RZ, 0x20 ;  /* 0x00000020ff0f7424 */ /* 0x000fe200078e00ff */
[----:B------:R0:W-:Y:S01]  /*0440*/  ST.E.U8 desc[UR4][R8.64+0x3], R6 ;  /* 0x0000030608007985 */ /* 0x0001e2000c101104 */
[----:B------:R-:W-:-:S03]  /*0450*/  IMAD.MOV.U32 R17, RZ, RZ, -0x1 ;  /* 0xffffffffff117424 */ /* 0x000fc600078e00ff */
[----:B------:R0:W-:Y:S04]  /*0460*/  ST.E desc[UR4][R8.64+0x4], R13 ;  /* 0x0000040d08007985 */ /* 0x0001e8000c101904 */
[----:B------:R0:W-:Y:S04]  /*0470*/  ST.E desc[UR4][R8.64+0x8], R15 ;  /* 0x0000080f08007985 */ /* 0x0001e8000c101904 */
[----:B------:R0:W-:Y:S04]  /*0480*/  ST.E desc[UR4][R8.64+0x10], R17 ;  /* 0x0000101108007985 */ /* 0x0001e8000c101904 */
[----:B------:R0:W-:Y:S04]  /*0490*/  ST.E.U8 desc[UR4][R8.64+0x1], RZ ;  /* 0x000001ff08007985 */ /* 0x0001e8000c101104 */
[----:B------:R0:W-:Y:S04]  /*04a0*/  ST.E desc[UR4][R8.64+0x20], R3 ;  /* 0x0000200308007985 */ /* 0x0001e8000c101904 */
[----:B------:R-:W2:Y:S04]  /*04b0*/  LD.E R7, desc[UR4][R4.64] ;  /* 0x0000000404077980 */ /* 0x000ea8000c101900 */
[----:B--2---:R0:W-:Y:S04]  /*04c0*/  ST.E desc[UR4][R8.64+0x24], R7 ;  /* 0x0000240708007985 */ /* 0x0041e8000c101904 */
[----:B------:R-:W2:Y:S01]  /*04d0*/  LD.E R11, desc[UR4][R4.64+0x4] ;  /* 0x00000404040b7980 */ /* 0x000ea2000c101900 */
[----:B------:R-:W-:-:S03]  /*04e0*/  IMAD.MOV.U32 R2, RZ, RZ, R3 ;  /* 0x000000ffff027224 */ /* 0x000fc600078e0003 */
[----:B--2---:R0:W-:Y:S01]  /*04f0*/  ST.E desc[UR4][R8.64+0x28], R11 ;  /* 0x0000280b08007985 */ /* 0x0041e2000c101904 */
[----:B------:R-:W-:Y:S05]  /*0500*/  BRA `(.L_x_1) ;  /* 0x00000018001c7947 */ /* 0x000fea0003800000 */
.L_x_3:
[----:B------:R-:W-:Y:S05]  /*0510*/  BSYNC.RELIABLE B1 ;  /* 0x0000000000017941 */ /* 0x000fea0003800100 */
.L_x_2:
[----:B-----5:R-:W-:Y:S01]  /*0520*/  ISETP.GE.AND P0, PT, R10, 0x1, PT ;  /* 0x000000010a00780c */ /* 0x020fe20003f06270 */
[----:B------:R-:W-:Y:S01]  /*0530*/  BSSY.RECONVERGENT B2, `(.L_x_4) ;  /* 0x0000147000027945 */ /* 0x000fe20003800200 */
[----:B------:R-:W-:-:S11]  /*0540*/  CS2R R4, SRZ ;  /* 0x0000000000047805 */ /* 0x000fd6000001ff00 */
[----:B------:R-:W-:Y:S05]  /*0550*/  @!P0 BRA `(.L_x_5) ;  /* 0x0000001400108947 */ /* 0x000fea0003800000 */
[C---:B------:R-:W-:Y:S01]  /*0560*/  ISETP.GE.U32.AND P0, PT, R10.reuse, 0x4, PT ;  /* 0x000000040a00780c */ /* 0x040fe20003f06070 */
[----:B------:R-:W-:Y:S01]  /*0570*/  BSSY.RECONVERGENT B1, `(.L_x_6) ;  /* 0x00000ff000017945 */ /* 0x000fe20003800200 */
[----:B------:R-:W-:Y:S02]  /*0580*/  LOP3.LUT R3, R10, 0x3, RZ, 0xc0, !PT ;  /* 0x000000030a037812 */ /* 0x000fe400078ec0ff */
[----:B------:R-:W-:-:S09]  /*0590*/  CS2R R4, SRZ ;  /* 0x0000000000047805 */ /* 0x000fd2000001ff00 */
[----:B------:R-:W-:Y:S05]  /*05a0*/  @!P0 BRA `(.L_x_7) ;  /* 0x0000000c00ec8947 */ /* 0x000fea0003800000 */
[----:B------:R-:W-:Y:S02]  /*05b0*/  LOP3.LUT R10, R10, 0x7ffffffc, RZ, 0xc0, !PT ;  /* 0x7ffffffc0a0a7812 */ /* 0x000fe400078ec0ff */
[----:B------:R-:W-:Y:S01]  /*05c0*/  CS2R R4, SRZ ;  /* 0x0000000000047805 */ /* 0x000fe2000001ff00 */
[----:B------:R-:W-:Y:S02]  /*05d0*/  IMAD.MOV.U32 R26, RZ, RZ, RZ ;  /* 0x000000ffff1a7224 */ /* 0x000fe400078e00ff */
[----:B------:R-:W-:-:S07]  /*05e0*/  IMAD.MOV R27, RZ, RZ, -R10 ;  /* 0x000000ffff1b7224 */ /* 0x000fce00078e0a0a */
.L_x_16:
[----:B------:R-:W-:Y:S01]  /*05f0*/  SHF.R.S32.HI R8, RZ, 0x1f, R20 ;  /* 0x0000001fff087819 */ /* 0x000fe20000011414 */
[----:B------:R-:W-:Y:S01]  /*0600*/  IMAD.WIDE.U32 R20, R20, 0x38aaa0c8, RZ ;  /* 0x38aaa0c814147825 */ /* 0x000fe200078e00ff */
[----:B------:R-:W-:Y:S03]  /*0610*/  BSSY.RECONVERGENT B3, `(.L_x_8) ;  /* 0x00000d2000037945 */ /* 0x000fe60003800200 */
[----:B------:R-:W-:-:S04]  /*0620*/  IMAD R9, R8, 0x38aaa0c8, RZ ;  /* 0x38aaa0c808097824 */ /* 0x000fc800078e02ff */
[----:B------:R-:W-:-:S04]  /*0630*/  IMAD.IADD R21, R21, 0x1, R9 ;  /* 0x0000000115157824 */ /* 0x000fc800078e0209 */
[----:B------:R-:W-:-:S04]  /*0640*/  IMAD.WIDE.U32 R8, R21, 0x3, RZ ;  /* 0x0000000315087825 */ /* 0x000fc800078e00ff */
[----:B------:R-:W-:-:S04]  /*0650*/  IMAD.WIDE.U32 R10, P0, R20, -0x7fffffff, R8 ;  /* 0x80000001140a7825 */ /* 0x000fc80007800008 */
[C---:B------:R-:W-:Y:S01]  /*0660*/  IMAD.WIDE.U32 R8, R20.reuse, 0x3, RZ ;  /* 0x0000000314087825 */ /* 0x040fe200078e00ff */
[----:B------:R-:W-:-:S04]  /*0670*/  IADD3 R12, P1, PT, R20, R11, RZ ;  /* 0x0000000b140c7210 */ /* 0x000fc80007f3e0ff */
[----:B------:R-:W-:Y:S02]  /*0680*/  IADD3.X R13, PT, PT, RZ, R21, RZ, P0, P1 ;  /* 0x00000015ff0d7210 */ /* 0x000fe400007e24ff */
[----:B------:R-:W-:Y:S02]  /*0690*/  IADD3 RZ, P0, PT, R9, R10, RZ ;  /* 0x0000000a09ff7210 */ /* 0x000fe40007f1e0ff */
[----:B------:R-:W-:-:S03]  /*06a0*/  ISETP.LT.AND P1, PT, R21, RZ, PT ;  /* 0x000000ff1500720c */ /* 0x000fc60003f21270 */
[----:B------:R-:W-:-:S03]  /*06b0*/  IMAD.WIDE.U32.X R8, R21, -0x7fffffff, R12, P0 ;  /* 0x8000000115087825 */ /* 0x000fc600000e040c */
[----:B------:R-:W-:-:S05]  /*06c0*/  IADD3 R8, P0, PT, -R20, R8, RZ ;  /* 0x0000000814087210 */ /* 0x000fca0007f1e1ff */
[----:B------:R-:W-:Y:S01]  /*06d0*/  IMAD.X R10, R9, 0x1, ~R21, P0 ;  /* 0x00000001090a7824 */ /* 0x000fe200000e0e15 */
[----:B------:R-:W-:-:S04]  /*06e0*/  IADD3 R9, P0, PT, R8, -0x3, RZ ;  /* 0xfffffffd08097810 */ /* 0x000fc80007f1e0ff */
[----:B------:R-:W-:Y:S02]  /*06f0*/  IADD3.X R11, PT, PT, R10, 0x7ffffffe, RZ, P0, !PT ;  /* 0x7ffffffe0a0b7810 */ /* 0x000fe400007fe4ff */
[----:B------:R-:W-:Y:S02]  /*0700*/  SEL R9, R9, R8, P1 ;  /* 0x0000000809097207 */ /* 0x000fe40000800000 */
[----:B------:R-:W-:-:S04]  /*0710*/  SEL R8, R11, R10, P1 ;  /* 0x0000000a0b087207 */ /* 0x000fc80000800000 */
[----:B------:R-:W-:-:S04]  /*0720*/  SHF.R.S64 R9, R9, 0x1e, R8 ;  /* 0x0000001e09097819 */ /* 0x000fc80000001008 */
[----:B------:R-:W-:-:S04]  /*0730*/  LEA.HI R9, P0, R8, R9, RZ, 0x1 ;  /* 0x0000000908097211 */ /* 0x000fc800078108ff */
[----:B------:R-:W-:Y:S01]  /*0740*/  LEA.HI.X.SX32 R8, R8, RZ, 0x2, P0 ;  /* 0x000000ff08087211 */ /* 0x000fe200000f16ff */
[----:B------:R-:W-:-:S04]  /*0750*/  IMAD.WIDE.U32 R22, R9, -0x7fffffff, R20 ;  /* 0x8000000109167825 */ /* 0x000fc800078e0014 */
[----:B------:R-:W-:-:S05]  /*0760*/  IMAD R8, R8, -0x7fffffff, RZ ;  /* 0x8000000108087824 */ /* 0x000fca00078e02ff */
[----:B------:R-:W-:Y:S01]  /*0770*/  IADD3 R10, PT, PT, R23, -R9, R8 ;  /* 0x80000009170a7210 */ /* 0x000fe20007ffe008 */
[----:B------:R-:W-:-:S04]  /*0780*/  IMAD.WIDE.U32 R8, R22, 0x38aaa0c8, RZ ;  /* 0x38aaa0c816087825 */ /* 0x000fc800078e00ff */
        /* <DEDUP_REMOVED lines=20> */
[----:B------:R-:W-:Y:S02]  /*08d0*/  IMAD R10, R10, -0x7fffffff, RZ ;  /* 0x800000010a0a7824 */ /* 0x000fe400078e02ff */
[----:B------:R-:W-:Y:S01]  /*08e0*/  IMAD.WIDE.U32 R16, R8, 0x38aaa0c8, RZ ;  /* 0x38aaa0c808107825 */ /* 0x000fe200078e00ff */
[----:B------:R-:W-:Y:S02]  /*08f0*/  I2FP.F32.S32 R8, R8 ;  /* 0x0000000800087245 */ /* 0x000fe40000201400 */
[----:B------:R-:W-:Y:S01]  /*0900*/  IADD3 R9, PT, PT, R9, -R11, R10 ;  /* 0x8000000b09097210 */ /* 0x000fe20007ffe00a */
[----:B------:R-:W-:-:S04]  /*0910*/  IMAD.WIDE.U32 R12, R16, 0x3, RZ ;  /* 0x00000003100c7825 */ /* 0x000fc800078e00ff */
[----:B------:R-:W-:Y:S01]  /*0920*/  FMUL R8, R8, 4.6566128730773925781e-10 ;  /* 0x3000000008087820 */ /* 0x000fe20000400000 */
[----:B------:R-:W-:-:S03]  /*0930*/  IMAD R9, R9, 0x38aaa0c8, RZ ;  /* 0x38aaa0c809097824 */ /* 0x000fc600078e02ff */
[----:B------:R-:W-:Y:S01]  /*0940*/  FMUL R8, R8, R8 ;  /* 0x0000000808087220 */ /* 0x000fe20000400000 */
[----:B------:R-:W-:-:S04]  /*0950*/  IMAD.IADD R17, R17, 0x1, R9 ;  /* 0x0000000111117824 */ /* 0x000fc800078e0209 */
[----:B------:R-:W-:-:S04]  /*0960*/  IMAD.WIDE.U32 R10, R17, 0x3, RZ ;  /* 0x00000003110a7825 */ /* 0x000fc800078e00ff */
[----:B------:R-:W-:-:S05]  /*0970*/  IMAD.WIDE.U32 R10, P0, R16, -0x7fffffff, R10 ;  /* 0x80000001100a7825 */ /* 0x000fca000780000a */
        /* <DEDUP_REMOVED lines=17> */
[----:B------:R-:W-:Y:S01]  /*0a90*/  IMAD.WIDE.U32 R12, R10, 0x38aaa0c8, RZ ;  /* 0x38aaa0c80a0c7825 */ /* 0x000fe200078e00ff */
[----:B------:R-:W-:-:S03]  /*0aa0*/  I2FP.F32.S32 R10, R10 ;  /* 0x0000000a000a7245 */ /* 0x000fc60000201400 */
[----:B------:R-:W-:Y:S02]  /*0ab0*/  IMAD R9, R9, 0x38aaa0c8, RZ ;  /* 0x38aaa0c809097824 */ /* 0x000fe400078e02ff */
[----:B------:R-:W-:-:S04]  /*0ac0*/  IMAD.WIDE.U32 R18, R12, 0x3, RZ ;  /* 0x000000030c127825 */ /* 0x000fc800078e00ff */
[----:B------:R-:W-:Y:S01]  /*0ad0*/  FMUL R10, R10, 4.6566128730773925781e-10 ;  /* 0x300000000a0a7820 */ /* 0x000fe20000400000 */
        /* <DEDUP_REMOVED lines=24> */
[----:B------:R-:W-:-:S04]  /*0c60*/  IMAD R9, R9, 0x38aaa0c8, RZ ;  /* 0x38aaa0c809097824 */ /* 0x000fc800078e02ff */
[----:B------:R-:W-:-:S04]  /*0c70*/  IMAD.IADD R15, R15, 0x1, R9 ;  /* 0x000000010f0f7824 */ /* 0x000fc800078e0209 */
[----:B------:R-:W-:-:S04]  /*0c80*/  IMAD.WIDE.U32 R18, R15, 0x3, RZ ;  /* 0x000000030f127825 */ /* 0x000fc800078e00ff */
[----:B------:R-:W-:-:S05]  /*0c90*/  IMAD.WIDE.U32 R18, P0, R14, -0x7fffffff, R18 ;  /* 0x800000010e127825 */ /* 0x000fca0007800012 */
[----:B------:R-:W-:Y:S02]  /*0ca0*/  IADD3 R16, P2, PT, R14, R19, RZ ;  /* 0x000000130e107210 */ /* 0x000fe40007f5e0ff */
[----:B------:R-:W-:Y:S02]  /*0cb0*/  IADD3 RZ, P1, PT, R17, R18, RZ ;  /* 0x0000001211ff7210 */ /* 0x000fe40007f3e0ff */
[----:B------:R-:W-:-:S03]  /*0cc0*/  IADD3.X R17, PT, PT, RZ, R15, RZ, P0, P2 ;  /* 0x0000000fff117210 */ /* 0x000fc600007e44ff */
[C---:B------:R-:W-:Y:S01]  /*0cd0*/  IMAD.WIDE.U32.X R16, R15.reuse, -0x7fffffff, R16, P1 ;  /* 0x800000010f107825 */ /* 0x040fe200008e0410 */
[----:B------:R-:W-:Y:S02]  /*0ce0*/  ISETP.LT.AND P1, PT, R15, RZ, PT ;  /* 0x000000ff0f00720c */ /* 0x000fe40003f21270 */
        /* <DEDUP_REMOVED lines=19> */
[----:B------:R-:W-:-:S03]  /*0e20*/  IMAD.WIDE.U32 R18, P0, R16, -0x7fffffff, R18 ;  /* 0x8000000110127825 */ /* 0x000fc60007800012 */
[----:B------:R-:W-:Y:S02]  /*0e30*/  IADD3 RZ, P1, PT, R21, R18, RZ ;  /* 0x0000001215ff7210 */ /* 0x000fe40007f3e0ff */
[----:B------:R-:W-:-:S04]  /*0e40*/  IADD3 R18, P2, PT, R16, R19, RZ ;  /* 0x0000001310127210 */ /* 0x000fc80007f5e0ff */
        /* <DEDUP_REMOVED lines=45> */
[----:B------:R-:W-:Y:S01]  /*1120*/  IMAD.IADD R11, R21, 0x1, R9 ;  /* 0x00000001150b7824 */ /* 0x000fe200078e0209 */
[----:B------:R-:W-:-:S03]  /*1130*/  I2FP.F32.S32 R9, R22 ;  /* 0x0000001600097245 */ /* 0x000fc60000201400 */
[----:B------:R-:W-:-:S04]  /*1140*/  IMAD.WIDE.U32 R22, R11, 0x3, RZ ;  /* 0x000000030b167825 */ /* 0x000fc800078e00ff */
[----:B------:R-:W-:Y:S01]  /*1150*/  FMUL R9, R9, 4.6566128730773925781e-10 ;  /* 0x3000000009097820 */ /* 0x000fe20000400000 */
[----:B------:R-:W-:-:S04]  /*1160*/  IMAD.WIDE.U32 R22, P0, R20, -0x7fffffff, R22 ;  /* 0x8000000114167825 */ /* 0x000fc80007800016 */
[----:B------:R-:W-:Y:S01]  /*1170*/  FFMA R8, R9, R9, R8 ;  /* 0x0000000909087223 */ /* 0x000fe20000000008 */
        /* <DEDUP_REMOVED lines=10> */
[----:B------:R-:W-:Y:S02]  /*1220*/  SEL R11, R24, R23, P1 ;  /* 0x00000017180b7207 */ /* 0x000fe40000800000 */
[----:B------:R-:W-:Y:S02]  /*1230*/  FSETP.GT.AND P0, PT, R8, 1, PT ;  /* 0x3f8000000800780b */ /* 0x000fe40003f04000 */
[----:B------:R-:W-:-:S04]  /*1240*/  SHF.R.S64 R22, R22, 0x1e, R11 ;  /* 0x0000001e16167819 */ /* 0x000fc8000000100b */
[----:B------:R-:W-:Y:S01]  /*1250*/  LEA.HI R13, R11, R22, RZ, 0x1 ;  /* 0x000000160b0d7211 */ /* 0x000fe200078f08ff */
[----:B------:R-:W-:-:S04]  /*1260*/  FMUL R11, R12, R12 ;  /* 0x0000000c0c0b7220 */ /* 0x000fc80000400000 */
[----:B------:R-:W-:Y:S02]  /*1270*/  IMAD R20, R13, -0x7fffffff, R20 ;  /* 0x800000010d147824 */ /* 0x000fe400078e0214 */
[----:B------:R-:W-:Y:S01]  /*1280*/  FFMA R9, R10, R10, R11 ;  /* 0x0000000a0a097223 */ /* 0x000fe2000000000b */
[----:B------:R-:W-:Y:S02]  /*1290*/  FMUL R11, R16, R16 ;  /* 0x00000010100b7220 */ /* 0x000fe40000400000 */
[----:B------:R-:W-:Y:S02]  /*12a0*/  I2FP.F32.S32 R10, R20 ;  /* 0x00000014000a7245 */ /* 0x000fe40000201400 */
[----:B------:R-:W-:-:S03]  /*12b0*/  FSETP.GT.AND P1, PT, R9, 1, PT ;  /* 0x3f8000000900780b */ /* 0x000fc60003f24000 */
[----:B------:R-:W-:-:S04]  /*12c0*/  FMUL R10, R10, 4.6566128730773925781e-10 ;  /* 0x300000000a0a7820 */ /* 0x000fc80000400000 */
[----:B------:R-:W-:Y:S01]  /*12d0*/  FMUL R13, R10, R10 ;  /* 0x0000000a0a0d7220 */ /* 0x000fe20000400000 */
[----:B------:R-:W-:Y:S01]  /*12e0*/  IMAD.MOV.U32 R10, RZ, RZ, RZ ;  /* 0x000000ffff0a7224 */ /* 0x000fe200078e00ff */
[----:B------:R-:W-:Y:S06]  /*12f0*/  @P0 BRA `(.L_x_9) ;  /* 0x00000000000c0947 */ /* 0x000fec0003800000 */
[----:B------:R-:W-:Y:S01]  /*1300*/  FSETP.GEU.AND P0, PT, R8, 1, PT ;  /* 0x3f8000000800780b */ /* 0x000fe20003f0e000 */
[----:B------:R-:W-:-:S12]  /*1310*/  IMAD.MOV.U32 R10, RZ, RZ, 0x1 ;  /* 0x00000001ff0a7424 */ /* 0x000fd800078e00ff */
[----:B------:R-:W-:-:S07]  /*1320*/  @P0 IMAD.MOV.U32 R10, RZ, RZ, RZ ;  /* 0x000000ffff0a0224 */ /* 0x000fce00078e00ff */
.L_x_9:
[----:B------:R-:W-:Y:S05]  /*1330*/  BSYNC.RECONVERGENT B3 ;  /* 0x0000000000037941 */ /* 0x000fea0003800200 */
.L_x_8:
[----:B------:R-:W-:Y:S01]  /*1340*/  BSSY.RECONVERGENT B3, `(.L_x_10) ;  /* 0x0000009000037945 */ /* 0x000fe20003800200 */
[----:B------:R-:W-:Y:S01]  /*1350*/  FFMA R14, R14, R14, R11 ;  /* 0x0000000e0e0e7223 */ /* 0x000fe2000000000b */
[----:B------:R-:W-:Y:S01]  /*1360*/  FFMA R13, R18, R18, R13 ;  /* 0x00000012120d7223 */ /* 0x000fe2000000000d */
[----:B------:R-:W-:Y:S02]  /*1370*/  VIADD R27, R27, 0x4 ;  /* 0x000000041b1b7836 */ /* 0x000fe40000000000 */
[----:B------:R-:W-:Y:S01]  /*1380*/  IMAD.MOV.U32 R11, RZ, RZ, RZ ;  /* 0x000000ffff0b7224 */ /* 0x000fe200078e00ff */
[----:B------:R-:W-:Y:S06]  /*1390*/  @P1 BRA `(.L_x_11) ;  /* 0x00000000000c1947 */ /* 0x000fec0003800000 */
[----:B------:R-:W-:Y:S01]  /*13a0*/  FSETP.GEU.AND P0, PT, R9, 1, PT ;  /* 0x3f8000000900780b */ /* 0x000fe20003f0e000 */
[----:B------:R-:W-:-:S12]  /*13b0*/  IMAD.MOV.U32 R11, RZ, RZ, 0x1 ;  /* 0x00000001ff0b7424 */ /* 0x000fd800078e00ff */
[----:B------:R-:W-:-:S07]  /*13c0*/  @P0 IMAD.MOV.U32 R11, RZ, RZ, RZ ;  /* 0x000000ffff0b0224 */ /* 0x000fce00078e00ff */
.L_x_11:
[----:B------:R-:W-:Y:S05]  /*13d0*/  BSYNC.RECONVERGENT B3 ;  /* 0x0000000000037941 */ /* 0x000fea0003800200 */
.L_x_10:
[----:B------:R-:W-:Y:S01]  /*13e0*/  FSETP.GT.AND P2, PT, R14, 1, PT ;  /* 0x3f8000000e00780b */ /* 0x000fe20003f44000 */
[----:B------:R-:W-:Y:S01]  /*13f0*/  BSSY.RECONVERGENT B3, `(.L_x_12) ;  /* 0x000000b000037945 */ /* 0x000fe20003800200 */
[----:B------:R-:W-:Y:S01]  /*1400*/  IADD3 R10, P3, P4, R11, R10, R4 ;  /* 0x0000000a0b0a7210 */ /* 0x000fe20007c7e004 */
[----:B------:R-:W-:Y:S01]  /*1410*/  IMAD.MOV.U32 R4, RZ, RZ, RZ ;  /* 0x000000ffff047224 */ /* 0x000fe200078e00ff */
[----:B------:R-:W-:Y:S01]  /*1420*/  ISETP.NE.AND P0, PT, R27, RZ, PT ;  /* 0x000000ff1b00720c */ /* 0x000fe20003f05270 */
[----:B------:R-:W-:Y:S01]  /*1430*/  IMAD.MOV.U32 R9, RZ, RZ, RZ ;  /* 0x000000ffff097224 */ /* 0x000fe200078e00ff */
[----:B------:R-:W-:Y:S02]  /*1440*/  FSETP.GT.AND P1, PT, R13, 1, PT ;  /* 0x3f8000000d00780b */ /* 0x000fe40003f24000 */
[----:B------:R-:W-:-:S05]  /*1450*/  IADD3.X R11, PT, PT, R4, R26, R5, P3, P4 ;  /* 0x0000001a040b7210 */ /* 0x000fca0001fe8405 */
[----:B------:R-:W-:Y:S06]  /*1460*/  @P2 BRA `(.L_x_13) ;  /* 0x00000000000c2947 */ /* 0x000fec0003800000 */
[----:B------:R-:W-:Y:S01]  /*1470*/  FSETP.GEU.AND P2, PT, R14, 1, PT ;  /* 0x3f8000000e00780b */ /* 0x000fe20003f4e000 */
[----:B------:R-:W-:-:S12]  /*1480*/  IMAD.MOV.U32 R9, RZ, RZ, 0x1 ;  /* 0x00000001ff097424 */ /* 0x000fd800078e00ff */
[----:B------:R-:W-:-:S07]  /*1490*/  @P2 IMAD.MOV.U32 R9, RZ, RZ, RZ ;  /* 0x000000ffff092224 */ /* 0x000fce00078e00ff */
.L_x_13:
[----:B------:R-:W-:Y:S05]  /*14a0*/  BSYNC.RECONVERGENT B3 ;  /* 0x0000000000037941 */ /* 0x000fea0003800200 */
.L_x_12:
[----:B------:R-:W-:Y:S01]  /*14b0*/  BSSY.RECONVERGENT B3, `(.L_x_14) ;  /* 0x0000007000037945 */ /* 0x000fe20003800200 */
[----:B------:R-:W-:Y:S01]  /*14c0*/  IMAD.MOV.U32 R8, RZ, RZ, RZ ;  /* 0x000000ffff087224 */ /* 0x000fe200078e00ff */
[----:B------:R-:W-:Y:S02]  /*14d0*/  CS2R R4, SRZ ;  /* 0x0000000000047805 */ /* 0x000fe4000001ff00 */
[----:B------:R-:W-:Y:S05]  /*14e0*/  @P1 BRA `(.L_x_15) ;  /* 0x00000000000c1947 */ /* 0x000fea0003800000 */
[----:B------:R-:W-:Y:S01]  /*14f0*/  FSETP.GEU.AND P1, PT, R13, 1, PT ;  /* 0x3f8000000d00780b */ /* 0x000fe20003f2e000 */
[----:B------:R-:W-:-:S12]  /*1500*/  IMAD.MOV.U32 R4, RZ, RZ, 0x1 ;  /* 0x00000001ff047424 */ /* 0x000fd800078e00ff */
[----:B------:R-:W-:-:S07]  /*1510*/  @P1 IMAD.MOV.U32 R4, RZ, RZ, RZ ;  /* 0x000000ffff041224 */ /* 0x000fce00078e00ff */
.L_x_15:
[----:B------:R-:W-:Y:S05]  /*1520*/  BSYNC.RECONVERGENT B3 ;  /* 0x0000000000037941 */ /* 0x000fea0003800200 */
.L_x_14:
[----:B------:R-:W-:-:S04]  /*1530*/  IADD3 R4, P1, P2, R4, R9, R10 ;  /* 0x0000000904047210 */ /* 0x000fc80007a3e00a */
[----:B------:R-:W-:Y:S01]  /*1540*/  IADD3.X R5, PT, PT, R5, R8, R11, P1, P2 ;  /* 0x0000000805057210 */ /* 0x000fe20000fe440b */
[----:B------:R-:W-:Y:S08]  /*1550*/  @P0 BRA `(.L_x_16) ;  /* 0xfffffff000240947 */ /* 0x000ff0000383ffff */
.L_x_7:
[----:B------:R-:W-:Y:S05]  /*1560*/  BSYNC.RECONVERGENT B1 ;  /* 0x0000000000017941 */ /* 0x000fea0003800200 */
.L_x_6:
[----:B------:R-:W-:-:S13]  /*1570*/  ISETP.NE.AND P0, PT, R3, RZ, PT ;  /* 0x000000ff0300720c */ /* 0x000fda0003f05270 */
[----:B------:R-:W-:Y:S05]  /*1580*/  @!P0 BRA `(.L_x_5) ;  /* 0x0000000400048947 */ /* 0x000fea0003800000 */
[----:B------:R-:W-:Y:S02]  /*1590*/  IMAD.MOV R3, RZ, RZ, -R3 ;  /* 0x000000ffff037224 */ /* 0x000fe400078e0a03 */
[----:B------:R-:W-:-:S07]  /*15a0*/  IMAD.MOV.U32 R8, RZ, RZ, RZ ;  /* 0x000000ffff087224 */ /* 0x000fce00078e00ff */
.L_x_19:
[----:B------:R-:W-:Y:S01]  /*15b0*/  SHF.R.S32.HI R9, RZ, 0x1f, R20 ;  /* 0x0000001fff097819 */ /* 0x000fe20000011414 */
[----:B------:R-:W-:Y:S01]  /*15c0*/  IMAD.WIDE.U32 R20, R20, 0x38aaa0c8, RZ ;  /* 0x38aaa0c814147825 */ /* 0x000fe200078e00ff */
[----:B------:R-:W-:Y:S03]  /*15d0*/  BSSY.RECONVERGENT B1, `(.L_x_17) ;  /* 0x0000039000017945 */ /* 0x000fe60003800200 */
[----:B------:R-:W-:Y:S02]  /*15e0*/  IMAD R9, R9, 0x38aaa0c8, RZ ;  /* 0x38aaa0c809097824 */ /* 0x000fe400078e02ff */
[----:B------:R-:W-:Y:S02]  /*15f0*/  VIADD R3, R3, 0x1 ;  /* 0x0000000103037836 */ /* 0x000fe40000000000 */
        /* <DEDUP_REMOVED lines=22> */
[----:B------:R-:W-:-:S03]  /*1760*/  IADD3 R12, PT, PT, R11, -R9, R12 ;  /* 0x800000090b0c7210 */ /* 0x000fc60007ffe00c */
[----:B------:R-:W-:Y:S02]  /*1770*/  FMUL R10, R10, 4.6566128730773925781e-10 ;  /* 0x300000000a0a7820 */ /* 0x000fe40000400000 */
        /* <DEDUP_REMOVED lines=15> */
[----:B------:R-:W-:Y:S02]  /*1870*/  SEL R9, R9, R16, P1 ;  /* 0x0000001009097207 */ /* 0x000fe40000800000 */
[----:B------:R-:W-:Y:S02]  /*1880*/  ISETP.NE.AND P1, PT, R3, RZ, PT ;  /* 0x000000ff0300720c */ /* 0x000fe40003f25270 */
[----:B------:R-:W-:-:S04]  /*1890*/  SHF.R.S64 R12, R12, 0x1e, R9 ;  /* 0x0000001e0c0c7819 */ /* 0x000fc80000001009 */
[----:B------:R-:W-:-:S05]  /*18a0*/  LEA.HI R9, R9, R12, RZ, 0x1 ;  /* 0x0000000c09097211 */ /* 0x000fca00078f08ff */
[----:B------:R-:W-:-:S05]  /*18b0*/  IMAD R20, R9, -0x7fffffff, R20 ;  /* 0x8000000109147824 */ /* 0x000fca00078e0214 */
[----:B------:R-:W-:-:S05]  /*18c0*/  I2FP.F32.S32 R9, R20 ;  /* 0x0000001400097245 */ /* 0x000fca0000201400 */
[----:B------:R-:W-:-:S04]  /*18d0*/  FMUL R9, R9, 4.6566128730773925781e-10 ;  /* 0x3000000009097820 */ /* 0x000fc80000400000 */
[----:B------:R-:W-:-:S04]  /*18e0*/  FMUL R9, R9, R9 ;  /* 0x0000000909097220 */ /* 0x000fc80000400000 */
[----:B------:R-:W-:Y:S01]  /*18f0*/  FFMA R10, R10, R10, R9 ;  /* 0x0000000a0a0a7223 */ /* 0x000fe20000000009 */
[----:B------:R-:W-:-:S04]  /*1900*/  IMAD.MOV.U32 R9, RZ, RZ, RZ ;  /* 0x000000ffff097224 */ /* 0x000fc800078e00ff */
[----:B------:R-:W-:-:S13]  /*1910*/  FSETP.GT.AND P0, PT, R10, 1, PT ;  /* 0x3f8000000a00780b */ /* 0x000fda0003f04000 */
[----:B------:R-:W-:Y:S05]  /*1920*/  @P0 BRA `(.L_x_18) ;  /* 0x00000000000c0947 */ /* 0x000fea0003800000 */
[----:B------:R-:W-:Y:S01]  /*1930*/  FSETP.GEU.AND P0, PT, R10, 1, PT ;  /* 0x3f8000000a00780b */ /* 0x000fe20003f0e000 */
[----:B------:R-:W-:-:S12]  /*1940*/  IMAD.MOV.U32 R9, RZ, RZ, 0x1 ;  /* 0x00000001ff097424 */ /* 0x000fd800078e00ff */
[----:B------:R-:W-:-:S07]  /*1950*/  @P0 IMAD.MOV.U32 R9, RZ, RZ, RZ ;  /* 0x000000ffff090224 */ /* 0x000fce00078e00ff */
.L_x_18:
[----:B------:R-:W-:Y:S05]  /*1960*/  BSYNC.RECONVERGENT B1 ;  /* 0x0000000000017941 */ /* 0x000fea0003800200 */
.L_x_17:
[----:B------:R-:W-:-:S05]  /*1970*/  IADD3 R4, P0, PT, R4, R9, RZ ;  /* 0x0000000904047210 */ /* 0x000fca0007f1e0ff */
[----:B------:R-:W-:Y:S01]  /*1980*/  IMAD.X R5, R5, 0x1, R8, P0 ;  /* 0x0000000105057824 */ /* 0x000fe200000e0608 */
[----:B------:R-:W-:Y:S07]  /*1990*/  @P1 BRA `(.L_x_19) ;  /* 0xfffffffc00041947 */ /* 0x000fee000383ffff */
.L_x_5:
[----:B------:R-:W-:Y:S05]  /*19a0*/  BSYNC.RECONVERGENT B2 ;  /* 0x0000000000027941 */ /* 0x000fea0003800200 */
.L_x_4:
[----:B------:R-:W2:Y:S01]  /*19b0*/  LD.E R3, desc[UR4][R6.64+0x20] ;  /* 0x0000200406037980 */ /* 0x000ea2000c101900 */
[----:B------:R-:W-:Y:S02]  /*19c0*/  IMAD.MOV.U32 R10, RZ, RZ, R4 ;  /* 0x000000ffff0a7224 */ /* 0x000fe400078e0004 */
[----:B------:R-:W-:Y:S01]  /*19d0*/  IMAD.MOV.U32 R11, RZ, RZ, R5 ;  /* 0x000000ffff0b7224 */ /* 0x000fe200078e0005 */
[----:B--2---:R-:W-:-:S13]  /*19e0*/  ISETP.NE.AND P0, PT, R3, -0x1, PT ;  /* 0xffffffff0300780c */ /* 0x004fda0003f05270 */
[----:B------:R-:W-:Y:S05]  /*19f0*/  @!P0 BRA `(.L_x_1) ;  /* 0x0000000000e08947 */ /* 0x000fea0003800000 */
[----:B------:R-:W1:Y:S01]  /*1a00*/  LDC.64 R4, c[0x3][RZ] ;  /* 0x00c00000ff047b82 */ /* 0x000e620000000a00 */
[----:B0-----:R-:W2:Y:S01]  /*1a10*/  LD.E R6, desc[UR4][R6.64+0x38] ;  /* 0x0000380406067980 */ /* 0x001ea2000c101900 */
[----:B-1----:R-:W-:-:S05]  /*1a20*/  IMAD.WIDE R12, R3, 0x10, R4 ;  /* 0x00000010030c7825 */ /* 0x002fca00078e0204 */
[----:B------:R-:W3:Y:S01]  /*1a30*/  LD.E R9, desc[UR4][R12.64+0xc] ;  /* 0x00000c040c097980 */ /* 0x000ee2000c101900 */
[C---:B--2---:R-:W-:Y:S02]  /*1a40*/  ISETP.GT.AND P1, PT, R6.reuse, -0x1, PT ;  /* 0xffffffff0600780c */ /* 0x044fe40003f24270 */
[----:B---3--:R-:W-:-:S13]  /*1a50*/  ISETP.GE.AND P0, PT, R6, R9, PT ;  /* 0x000000090600720c */ /* 0x008fda0003f06270 */
[----:B------:R-:W-:Y:S05]  /*1a60*/  @!P0 BRA P1, `(.L_x_20) ;  /* 0x0000000000b48947 */ /* 0x000fea0000800000 */
[----:B------:R-:W0:Y:S01]  /*1a70*/  S2R R7, SR_LANEID ;  /* 0x0000000000077919 */ /* 0x000e220000000000 */
[----:B------:R-:W-:Y:S01]  /*1a80*/  VOTEU.ANY UR6, UPT, PT ;  /* 0x0000000000067886 */ /* 0x000fe200038e0100 */
[----:B------:R-:W1:Y:S01]  /*1a90*/  LDC.64 R10, c[0x4][0x8] ;  /* 0x01000200ff0a7b82 */ /* 0x000e620000000a00 */
[----:B------:R-:W-:Y:S08]  /*1aa0*/  FLO.U32 R8, UR6 ;  /* 0x0000000600087d00 */ /* 0x000ff000080e0000 */
[----:B------:R-:W2:Y:S02]  /*1ab0*/  POPC R2, UR6 ;  /* 0x0000000600027d09 */ /* 0x000ea40008000000 */
[----:B--2---:R-:W-:Y:S01]  /*1ac0*/  IMAD R15, R2, 0x3, RZ ;  /* 0x00000003020f7824 */ /* 0x004fe200078e02ff */
[----:B0-----:R-:W-:-:S13]  /*1ad0*/  ISETP.EQ.U32.AND P0, PT, R8, R7, PT ;  /* 0x000000070800720c */ /* 0x001fda0003f02070 */
[----:B-1----:R-:W2:Y:S01]  /*1ae0*/  @P0 ATOMG.E.ADD.STRONG.GPU PT, R11, desc[UR4][R10.64], R15 ;  /* 0x8000000f0a0b09a8 */ /* 0x002ea200081ef104 */
[----:B------:R-:W-:Y:S01]  /*1af0*/  BSSY.RECONVERGENT B1, `(.L_x_21) ;  /* 0x000001b000017945 */ /* 0x000fe20003800200 */
[----:B------:R-:W-:Y:S01]  /*1b00*/  IMAD.MOV.U32 R13, RZ, RZ, -0x1 ;  /* 0xffffffffff0d7424 */ /* 0x000fe200078e00ff */
[----:B------:R-:W0:Y:S02]  /*1b10*/  S2R R12, SR_LTMASK ;  /* 0x00000000000c7919 */ /* 0x000e240000003900 */
[----:B0-----:R-:W-:Y:S01]  /*1b20*/  LOP3.LUT R12, R12, UR6, RZ, 0xc0, !PT ;  /* 0x000000060c0c7c12 */ /* 0x001fe2000f8ec0ff */
[----:B------:R-:W0:Y:S05]  /*1b30*/  LDCU UR6, c[0x3][0x8] ;  /* 0x00c00100ff0677ac */ /* 0x000e2a0008000800 */
[----:B------:R-:W1:Y:S01]  /*1b40*/  POPC R12, R12 ;  /* 0x0000000c000c7309 */ /* 0x000e620000000000 */
[----:B--2---:R-:W1:Y:S02]  /*1b50*/  SHFL.IDX PT, R7, R11, R8, 0x1f ;  /* 0x00001f080b077589 */ /* 0x004e6400000e0000 */
[----:B-1----:R-:W-:-:S04]  /*1b60*/  IMAD R7, R12, 0x3, R7 ;  /* 0x000000030c077824 */ /* 0x002fc800078e0207 */
[----:B------:R-:W-:-:S05]  /*1b70*/  VIADD R2, R7, 0x4 ;  /* 0x0000000407027836 */ /* 0x000fca0000000000 */
[----:B0-----:R-:W-:-:S04]  /*1b80*/  ISETP.GE.AND P0, PT, R2, UR6, PT ;  /* 0x0000000602007c0c */ /* 0x001fc8000bf06270 */
[----:B------:R-:W-:-:S13]  /*1b90*/  ISETP.EQ.OR P0, PT, R7, -0x1, P0 ;  /* 0xffffffff0700780c */ /* 0x000fda0000702670 */
[----:B------:R-:W-:Y:S05]  /*1ba0*/  @P0 BRA `(.L_x_22) ;  /* 0x00000000003c0947 */ /* 0x000fea0003800000 */
[----:B------:R-:W-:Y:S02]  /*1bb0*/  IMAD.MOV.U32 R15, RZ, RZ, 0xf23 ;  /* 0x00000f23ff0f7424 */ /* 0x000fe400078e00ff */
[----:B------:R-:W-:-:S04]  /*1bc0*/  IMAD.WIDE R10, R7, 0x10, R4 ;  /* 0x00000010070a7825 */ /* 0x000fc800078e0204 */
[----:B------:R-:W-:Y:S01]  /*1bd0*/  IMAD.MOV.U32 R17, RZ, RZ, 0x30 ;  /* 0x00000030ff117424 */ /* 0x000fe200078e00ff */
[----:B------:R0:W-:Y:S01]  /*1be0*/  ST.E desc[UR4][R10.64+0x4], R15 ;  /* 0x0000040f0a007985 */ /* 0x0001e2000c101904 */
[----:B------:R-:W-:Y:S02]  /*1bf0*/  IMAD.MOV.U32 R19, RZ, RZ, -0x1 ;  /* 0xffffffffff137424 */ /* 0x000fe400078e00ff */
[----:B------:R-:W-:Y:S01]  /*1c00*/  IMAD.MOV.U32 R2, RZ, RZ, 0x1 ;  /* 0x00000001ff027424 */ /* 0x000fe200078e00ff */
[----:B------:R0:W-:Y:S01]  /*1c10*/  ST.E desc[UR4][R10.64+0x8], R17 ;  /* 0x000008110a007985 */ /* 0x0001e2000c101904 */
[----:B------:R-:W-:-:S03]  /*1c20*/  IMAD.MOV.U32 R13, RZ, RZ, R7 ;  /* 0x000000ffff0d7224 */ /* 0x000fc600078e0007 */
[----:B------:R0:W-:Y:S04]  /*1c30*/  ST.E desc[UR4][R10.64+0x10], R19 ;  /* 0x000010130a007985 */ /* 0x0001e8000c101904 */
[----:B------:R0:W-:Y:S04]  /*1c40*/  ST.E.U8 desc[UR4][R10.64], RZ ;  /* 0x000000ff0a007985 */ /* 0x0001e8000c101104 */
[----:B------:R0:W-:Y:S04]  /*1c50*/  ST.E.U8 desc[UR4][R10.64+0x1], RZ ;  /* 0x000001ff0a007985 */ /* 0x0001e8000c101104 */
[----:B------:R0:W-:Y:S04]  /*1c60*/  ST.E desc[UR4][R10.64+0x20], RZ ;  /* 0x000020ff0a007985 */ /* 0x0001e8000c101904 */
[----:B------:R0:W-:Y:S04]  /*1c70*/  ST.E desc[UR4][R10.64+0x24], RZ ;  /* 0x000024ff0a007985 */ /* 0x0001e8000c101904 */
[----:B------:R0:W-:Y:S04]  /*1c80*/  ST.E desc[UR4][R10.64+0x28], RZ ;  /* 0x000028ff0a007985 */ /* 0x0001e8000c101904 */
[----:B------:R0:W-:Y:S02]  /*1c90*/  ST.E.U8 desc[UR4][R10.64+0x3], R2 ;  /* 0x000003020a007985 */ /* 0x0001e4000c101104 */
.L_x_22:
[----:B------:R-:W-:Y:S05]  /*1ca0*/  BSYNC.RECONVERGENT B1 ;  /* 0x0000000000017941 */ /* 0x000fea0003800200 */
.L_x_21:
[----:B------:R-:W-:Y:S01]  /*1cb0*/  ISETP.EQ.OR P0, PT, R13, -0x1, P0 ;  /* 0xffffffff0d00780c */ /* 0x000fe20000702670 */
[----:B0-----:R-:W-:-:S12]  /*1cc0*/  IMAD.MOV.U32 R2, RZ, RZ, RZ ;  /* 0x000000ffff027224 */ /* 0x001fd800078e00ff */
[----:B------:R-:W-:Y:S05]  /*1cd0*/  @P0 BRA `(.L_x_1) ;  /* 0x0000000000280947 */ /* 0x000fea0003800000 */
[----:B------:R-:W-:-:S04]  /*1ce0*/  IMAD.WIDE R4, R13, 0x10, R4 ;  /* 0x000000100d047825 */ /* 0x000fc800078e0204 */
[----:B------:R-:W-:Y:S01]  /*1cf0*/  IMAD.MOV.U32 R2, RZ, RZ, R13 ;  /* 0x000000ffff027224 */ /* 0x000fe200078e000d */
[----:B------:R1:W-:Y:S04]  /*1d00*/  ST.E desc[UR4][R4.64+0x28], R9 ;  /* 0x0000280904007985 */ /* 0x0003e8000c101904 */
[----:B------:R1:W-:Y:S04]  /*1d10*/  ST.E desc[UR4][R4.64+0x24], R6 ;  /* 0x0000240604007985 */ /* 0x0003e8000c101904 */
[----:B------:R1:W-:Y:S01]  /*1d20*/  ST.E desc[UR4][R4.64+0x20], R3 ;  /* 0x0000200304007985 */ /* 0x0003e2000c101904 */
[----:B------:R-:W-:Y:S05]  /*1d30*/  BRA `(.L_x_1) ;  /* 0x0000000000107947 */ /* 0x000fea0003800000 */
.L_x_20:
[----:B------:R-:W-:Y:S01]  /*1d40*/  LEA R6, P0, R6, R12, 0x3 ;  /* 0x0000000c06067211 */ /* 0x000fe200078018ff */
[----:B------:R-:W-:-:S04]  /*1d50*/  IMAD.MOV.U32 R2, RZ, RZ, RZ ;  /* 0x000000ffff027224 */ /* 0x000fc800078e00ff */
[----:B------:R-:W-:-:S05]  /*1d60*/  IMAD.X R7, RZ, RZ, R13, P0 ;  /* 0x000000ffff077224 */ /* 0x000fca00000e060d */
[----:B------:R2:W-:Y:S03]  /*1d70*/  ST.E.64 desc[UR4][R6.64+0x20], R10 ;  /* 0x0000200a06007985 */ /* 0x0005e6000c101b04 */
.L_x_1:
[----:B------:R-:W-:Y:S05]  /*1d80*/  BSYNC.RECONVERGENT B0 ;  /* 0x0000000000007941 */ /* 0x000fea0003800200 */
.L_x_0:
[----:B------:R-:W-:Y:S05]  /*1d90*/  WARPSYNC.ALL ;  /* 0x0000000000007948 */ /* 0x000fea0003800000 */
[----:B-1----:R-:W1:Y:S02]  /*1da0*/  LDC.64 R4, c[0x0][0x388] ;  /* 0x0000e200ff047b82 */ /* 0x002e640000000a00 */
[----:B-1----:R-:W-:-:S05]  /*1db0*/  IMAD.WIDE R4, R0, 0x4, R4 ;  /* 0x0000000400047825 */ /* 0x002fca00078e0204 */
[----:B------:R-:W-:Y:S01]  /*1dc0*/  STG.E desc[UR4][R4.64], R2 ;  /* 0x0000000204007986 */ /* 0x000fe2000c101904 */
[----:B------:R-:W-:Y:S05]  /*1dd0*/  EXIT ;  /* 0x000000000000794d */ /* 0x000fea0003800000 */
.L_x_23:
[----:B------:R-:W-:-:S00]  /*1de0*/  BRA `(.L_x_23) ;  /* 0xfffffffc00fc7947 */ /* 0x000fc0000383ffff */
[----:B------:R-:W-:-:S00]  /*1df0*/  NOP ;  /* 0x0000000000007918 */ /* 0x000fc00000000000 */
        /* <DEDUP_REMOVED lines=8> */
.L_x_24:


//--------------------- .nv.shared.reserved.0     --------------------------
	.section	.nv.shared.reserved.0,"aw",@nobits
	.weak		__nv_reservedSMEM_offset_0_alias
	.size		__nv_reservedSMEM_offset_0_alias, 0, 64
	.other		__nv_reservedSMEM_offset_0_alias,@"STO_CUDA_RESERVED_SHARED STV_DEFAULT"
__nv_reservedSMEM_offset_0_alias:
	.zero		0
	.zero		64


//--------------------- .nv.global                --------------------------
	.section	.nv.global,"aw",@nobits
	.align	8
.nv.global:
	.type		global_now,@object
	.size		global_now,(global_free_pointer - global_now)
global_now:
	.zero		8
	.type		global_free_pointer,@object
	.size		global_free_pointer,(.L_2 - global_free_pointer)
global_free_pointer:
	.zero		4
.L_2:


//--------------------- .nv.constant0._Z5entryPiS_ii --------------------------
	.section	.nv.constant0._Z5entryPiS_ii,"a",@progbits
	.sectionflags	@""
	.align	4
.nv.constant0._Z5entryPiS_ii:
	.zero		920


//--------------------- SYMBOLS --------------------------

	.type		.nv.reservedSmem.offset0,@object
	.size		.nv.reservedSmem.offset0,0x4
